	.headerflags	@"EF_CUDA_TEXMODE_UNIFIED EF_CUDA_64BIT_ADDRESS EF_CUDA_ACCELERATORS EF_CUDA_SM90 EF_CUDA_VIRTUAL_SM(EF_CUDA_SM90)"
	.elftype	@"ET_EXEC"


//--------------------- .nv.info                  --------------------------
	.section	.nv.info,"",@"SHT_CUDA_INFO"
	.align	4


	//----- nvinfo : EIATTR_REGCOUNT
	.align		4
        /*0000*/ 	.byte	0x04, 0x2f
        /*0002*/ 	.short	(.L_3 - .L_2)
	.align		4
.L_2:
        /*0004*/ 	.word	index@(triton_poi_fused__native_batch_norm_legit_no_training_cat_relu_28)
        /*0008*/ 	.word	0x00000030


	//----- nvinfo : EIATTR_MIN_STACK_SIZE
	.align		4
.L_3:
        /*000c*/ 	.byte	0x04, 0x12
        /*000e*/ 	.short	(.L_5 - .L_4)
	.align		4
.L_4:
        /*0010*/ 	.word	index@(triton_poi_fused__native_batch_norm_legit_no_training_cat_relu_28)
        /*0014*/ 	.word	0x00000000


	//----- nvinfo : EIATTR_FRAME_SIZE
	.align		4
.L_5:
        /*0018*/ 	.byte	0x04, 0x11
        /*001a*/ 	.short	(.L_7 - .L_6)
	.align		4
.L_6:
        /*001c*/ 	.word	index@(triton_poi_fused__native_batch_norm_legit_no_training_cat_relu_28)
        /*0020*/ 	.word	0x00000000


	//----- nvinfo : EIATTR_MIN_STACK_SIZE
	.align		4
.L_7:
        /*0024*/ 	.byte	0x04, 0x12
        /*0026*/ 	.short	(.L_9 - .L_8)
	.align		4
.L_8:
        /*0028*/ 	.word	index@(triton_poi_fused__native_batch_norm_legit_no_training_cat_relu_28)
        /*002c*/ 	.word	0x00000000
.L_9:


//--------------------- .nv.info.triton_poi_fused__native_batch_norm_legit_no_training_cat_relu_28 --------------------------
	.section	.nv.info.triton_poi_fused__native_batch_norm_legit_no_training_cat_relu_28,"",@"SHT_CUDA_INFO"
	.sectionflags	@""
	.align	4


	//----- nvinfo : EIATTR_CUDA_API_VERSION
	.align		4
        /*0000*/ 	.byte	0x04, 0x37
        /*0002*/ 	.short	(.L_11 - .L_10)
.L_10:
        /*0004*/ 	.word	0x0000007c


	//----- nvinfo : EIATTR_KPARAM_INFO
	.align		4
.L_11:
        /*0008*/ 	.byte	0x04, 0x17
        /*000a*/ 	.short	(.L_13 - .L_12)
.L_12:
        /*000c*/ 	.word	0x00000000
        /*0010*/ 	.short	0x000b
        /*0012*/ 	.short	0x0058
        /*0014*/ 	.byte	0x00, 0xf0, 0x11, 0x00


	//----- nvinfo : EIATTR_KPARAM_INFO
	.align		4
.L_13:
        /*0018*/ 	.byte	0x04, 0x17
        /*001a*/ 	.short	(.L_15 - .L_14)
.L_14:
        /*001c*/ 	.word	0x00000000
        /*0020*/ 	.short	0x000a
        /*0022*/ 	.short	0x0050
        /*0024*/ 	.byte	0x00, 0xf4, 0x21, 0x00


	//----- nvinfo : EIATTR_KPARAM_INFO
	.align		4
.L_15:
        /*0028*/ 	.byte	0x04, 0x17
        /*002a*/ 	.short	(.L_17 - .L_16)
.L_16:
        /*002c*/ 	.word	0x00000000
        /*0030*/ 	.short	0x0009
        /*0032*/ 	.short	0x0048
        /*0034*/ 	.byte	0x00, 0xf4, 0x21, 0x00


	//----- nvinfo : EIATTR_KPARAM_INFO
	.align		4
.L_17:
        /*0038*/ 	.byte	0x04, 0x17
        /*003a*/ 	.short	(.L_19 - .L_18)
.L_18:
        /*003c*/ 	.word	0x00000000
        /*0040*/ 	.short	0x0008
        /*0042*/ 	.short	0x0040
        /*0044*/ 	.byte	0x00, 0xf4, 0x21, 0x00


	//----- nvinfo : EIATTR_KPARAM_INFO
	.align		4
.L_19:
        /*0048*/ 	.byte	0x04, 0x17
        /*004a*/ 	.short	(.L_21 - .L_20)
.L_20:
        /*004c*/ 	.word	0x00000000
        /*0050*/ 	.short	0x0007
        /*0052*/ 	.short	0x0038
        /*0054*/ 	.byte	0x00, 0xf4, 0x21, 0x00


	//----- nvinfo : EIATTR_KPARAM_INFO
	.align		4
.L_21:
        /*0058*/ 	.byte	0x04, 0x17
        /*005a*/ 	.short	(.L_23 - .L_22)
.L_22:
        /*005c*/ 	.word	0x00000000
        /*0060*/ 	.short	0x0006
        /*0062*/ 	.short	0x0030
        /*0064*/ 	.byte	0x00, 0xf4, 0x21, 0x00


	//----- nvinfo : EIATTR_KPARAM_INFO
	.align		4
.L_23:
        /*0068*/ 	.byte	0x04, 0x17
        /*006a*/ 	.short	(.L_25 - .L_24)
.L_24:
        /*006c*/ 	.word	0x00000000
        /*0070*/ 	.short	0x0005
        /*0072*/ 	.short	0x0028
        /*0074*/ 	.byte	0x00, 0xf4, 0x21, 0x00


	//----- nvinfo : EIATTR_KPARAM_INFO
	.align		4
.L_25:
        /*0078*/ 	.byte	0x04, 0x17
        /*007a*/ 	.short	(.L_27 - .L_26)
.L_26:
        /*007c*/ 	.word	0x00000000
        /*0080*/ 	.short	0x0004
        /*0082*/ 	.short	0x0020
        /*0084*/ 	.byte	0x00, 0xf4, 0x21, 0x00


	//----- nvinfo : EIATTR_KPARAM_INFO
	.align		4
.L_27:
        /*0088*/ 	.byte	0x04, 0x17
        /*008a*/ 	.short	(.L_29 - .L_28)
.L_28:
        /*008c*/ 	.word	0x00000000
        /*0090*/ 	.short	0x0003
        /*0092*/ 	.short	0x0018
        /*0094*/ 	.byte	0x00, 0xf4, 0x21, 0x00


	//----- nvinfo : EIATTR_KPARAM_INFO
	.align		4
.L_29:
        /*0098*/ 	.byte	0x04, 0x17
        /*009a*/ 	.short	(.L_31 - .L_30)
.L_30:
        /*009c*/ 	.word	0x00000000
        /*00a0*/ 	.short	0x0002
        /*00a2*/ 	.short	0x0010
        /*00a4*/ 	.byte	0x00, 0xf4, 0x21, 0x00


	//----- nvinfo : EIATTR_KPARAM_INFO
	.align		4
.L_31:
        /*00a8*/ 	.byte	0x04, 0x17
        /*00aa*/ 	.short	(.L_33 - .L_32)
.L_32:
        /*00ac*/ 	.word	0x00000000
        /*00b0*/ 	.short	0x0001
        /*00b2*/ 	.short	0x0008
        /*00b4*/ 	.byte	0x00, 0xf4, 0x21, 0x00


	//----- nvinfo : EIATTR_KPARAM_INFO
	.align		4
.L_33:
        /*00b8*/ 	.byte	0x04, 0x17
        /*00ba*/ 	.short	(.L_35 - .L_34)
.L_34:
        /*00bc*/ 	.word	0x00000000
        /*00c0*/ 	.short	0x0000
        /*00c2*/ 	.short	0x0000
        /*00c4*/ 	.byte	0x00, 0xf4, 0x21, 0x00


	//----- nvinfo : EIATTR_SPARSE_MMA_MASK
	.align		4
.L_35:
        /*00c8*/ 	.byte	0x03, 0x50
        /*00ca*/ 	.short	0x0000


	//----- nvinfo : EIATTR_MAXREG_COUNT
	.align		4
        /*00cc*/ 	.byte	0x03, 0x1b
        /*00ce*/ 	.short	0x00ff


	//----- nvinfo : EIATTR_EXIT_INSTR_OFFSETS
	.align		4
        /*00d0*/ 	.byte	0x04, 0x1c
        /*00d2*/ 	.short	(.L_37 - .L_36)


	//   ....[0]....
.L_36:
        /*00d4*/ 	.word	0x00001290


	//----- nvinfo : EIATTR_REQNTID
	.align		4
.L_37:
        /*00d8*/ 	.byte	0x04, 0x10
        /*00da*/ 	.short	(.L_39 - .L_38)
.L_38:
        /*00dc*/ 	.word	0x00000080
        /*00e0*/ 	.word	0x00000001
        /*00e4*/ 	.word	0x00000001


	//----- nvinfo : EIATTR_CBANK_PARAM_SIZE
	.align		4
.L_39:
        /*00e8*/ 	.byte	0x03, 0x19
        /*00ea*/ 	.short	0x005c


	//----- nvinfo : EIATTR_PARAM_CBANK
	.align		4
        /*00ec*/ 	.byte	0x04, 0x0a
        /*00ee*/ 	.short	(.L_41 - .L_40)
	.align		4
.L_40:
        /*00f0*/ 	.word	index@(.nv.constant0.triton_poi_fused__native_batch_norm_legit_no_training_cat_relu_28)
        /*00f4*/ 	.short	0x0210
        /*00f6*/ 	.short	0x005c


	//----- nvinfo : EIATTR_SW_WAR
	.align		4
.L_41:
        /*00f8*/ 	.byte	0x04, 0x36
        /*00fa*/ 	.short	(.L_43 - .L_42)
.L_42:
        /*00fc*/ 	.word	0x00000008
.L_43:


//--------------------- .nv.callgraph             --------------------------
	.section	.nv.callgraph,"",@"SHT_CUDA_CALLGRAPH"
	.align	4
	.sectionentsize	8
	.align		4
        /*0000*/ 	.word	0x00000000
	.align		4
        /*0004*/ 	.word	0xffffffff
	.align		4
        /*0008*/ 	.word	0x00000000
	.align		4
        /*000c*/ 	.word	0xfffffffe
	.align		4
        /*0010*/ 	.word	0x00000000
	.align		4
        /*0014*/ 	.word	0xfffffffd
	.align		4
        /*0018*/ 	.word	0x00000000
	.align		4
        /*001c*/ 	.word	0xfffffffc


//--------------------- .nv.constant4             --------------------------
	.section	.nv.constant4,"a",@progbits
	.align	8
	.align		8
.nv.constant4:
        /*0000*/ 	.dword	_$_str
	.align		8
        /*0008*/ 	.dword	_$_str_$_2


//--------------------- .text.triton_poi_fused__native_batch_norm_legit_no_training_cat_relu_28 --------------------------
	.section	.text.triton_poi_fused__native_batch_norm_legit_no_training_cat_relu_28,"ax",@progbits
	.align	128
        .global         triton_poi_fused__native_batch_norm_legit_no_training_cat_relu_28
        .type           triton_poi_fused__native_batch_norm_legit_no_training_cat_relu_28,@function
        .size           triton_poi_fused__native_batch_norm_legit_no_training_cat_relu_28,(.L_x_1 - triton_poi_fused__native_batch_norm_legit_no_training_cat_relu_28)
        .other          triton_poi_fused__native_batch_norm_legit_no_training_cat_relu_28,@"STO_CUDA_ENTRY STV_DEFAULT"
triton_poi_fused__native_batch_norm_legit_no_training_cat_relu_28:
.text.triton_poi_fused__native_batch_norm_legit_no_training_cat_relu_28:
[----:B------:R-:W-:Y:S01]  /*0000*/  LDC R1, c[0x0][0x28] ;  /* 0x00000a00ff017b82 */ /* 0x000fe20000000800 */
[----:B------:R-:W1:Y:S01]  /*0010*/  S2R R0, SR_TID.X ;  /* 0x0000000000007919 */ /* 0x000e620000002100 */
[----:B------:R-:W-:Y:S01]  /*0020*/  ULDC.64 UR10, c[0x0][0x230] ;  /* 0x00008c00000a7ab9 */ /* 0x000fe20000000a00 */
[----:B------:R-:W-:Y:S01]  /*0030*/  ULDC.64 UR6, c[0x0][0x228] ;  /* 0x00008a0000067ab9 */ /* 0x000fe20000000a00 */
[----:B------:R-:W-:Y:S01]  /*0040*/  ULDC.64 UR8, c[0x0][0x220] ;  /* 0x0000880000087ab9 */ /* 0x000fe20000000a00 */
[----:B------:R-:W2:Y:S01]  /*0050*/  S2R R3, SR_CTAID.X ;  /* 0x0000000000037919 */ /* 0x000ea20000002500 */
[----:B------:R-:W-:Y:S02]  /*0060*/  CS2R R16, SRZ ;  /* 0x0000000000107805 */ /* 0x000fe4000001ff00 */
[----:B------:R-:W-:Y:S02]  /*0070*/  CS2R R18, SRZ ;  /* 0x0000000000127805 */ /* 0x000fe4000001ff00 */
[----:B------:R-:W-:-:S02]  /*0080*/  CS2R R20, SRZ ;  /* 0x0000000000147805 */ /* 0x000fc4000001ff00 */
[----:B------:R-:W-:Y:S01]  /*0090*/  CS2R R22, SRZ ;  /* 0x0000000000167805 */ /* 0x000fe2000001ff00 */
[----:B------:R-:W-:Y:S01]  /*00a0*/  ULDC.64 UR4, c[0x0][0x208] ;  /* 0x0000820000047ab9 */ /* 0x000fe20000000a00 */
[----:B------:R-:W-:Y:S02]  /*00b0*/  CS2R R12, SRZ ;  /* 0x00000000000c7805 */ /* 0x000fe4000001ff00 */
[----:B------:R-:W-:Y:S01]  /*00c0*/  CS2R R14, SRZ ;  /* 0x00000000000e7805 */ /* 0x000fe2000001ff00 */
[----:B------:R-:W3:Y:S01]  /*00d0*/  LDC.64 R42, c[0x0][0x250] ;  /* 0x00009400ff2a7b82 */ /* 0x000ee20000000a00 */
[----:B-1----:R-:W-:Y:S01]  /*00e0*/  IMAD.SHL.U32 R0, R0, 0x4, RZ ;  /* 0x0000000400007824 */ /* 0x002fe200078e00ff */
[----:B--2---:R-:W-:-:S04]  /*00f0*/  SHF.R.S32.HI R2, RZ, 0x15, R3 ;  /* 0x00000015ff027819 */ /* 0x004fc80000011403 */
[----:B------:R-:W-:-:S05]  /*0100*/  LOP3.LUT R0, R0, 0x1fc, RZ, 0xc0, !PT ;  /* 0x000001fc00007812 */ /* 0x000fca00078ec0ff */
[----:B------:R-:W-:Y:S01]  /*0110*/  IMAD R0, R3, 0x400, R0 ;  /* 0x0000040003007824 */ /* 0x000fe200078e0200 */
[----:B------:R-:W-:-:S03]  /*0120*/  SGXT R3, R2, 0x1 ;  /* 0x000000010203781a */ /* 0x000fc60000000200 */
[C---:B------:R-:W-:Y:S01]  /*0130*/  VIADD R36, R0.reuse, 0x200 ;  /* 0x0000020000247836 */ /* 0x040fe20000000000 */
[----:B------:R-:W-:Y:S01]  /*0140*/  LEA.HI R4, R3, R0, RZ, 0x12 ;  /* 0x0000000003047211 */ /* 0x000fe200078f90ff */
[----:B------:R-:W-:-:S03]  /*0150*/  IMAD.HI R35, R0, 0x2aaaaaab, RZ ;  /* 0x2aaaaaab00237827 */ /* 0x000fc600078e02ff */
[----:B------:R-:W-:Y:S02]  /*0160*/  LEA.HI R2, R3, R36, RZ, 0x12 ;  /* 0x0000002403027211 */ /* 0x000fe400078f90ff */
[----:B------:R-:W-:Y:S02]  /*0170*/  SHF.R.S32.HI R3, RZ, 0x12, R4 ;  /* 0x00000012ff037819 */ /* 0x000fe40000011404 */
[----:B------:R-:W-:-:S03]  /*0180*/  SHF.R.S32.HI R25, RZ, 0x12, R2 ;  /* 0x00000012ff197819 */ /* 0x000fc60000011402 */
[----:B------:R-:W-:Y:S02]  /*0190*/  IMAD R5, R3, 0x2aab, RZ ;  /* 0x00002aab03057824 */ /* 0x000fe400078e02ff */
[----:B------:R-:W-:-:S03]  /*01a0*/  IMAD R6, R25, 0x2aab, RZ ;  /* 0x00002aab19067824 */ /* 0x000fc600078e02ff */
[----:B------:R-:W-:Y:S02]  /*01b0*/  SHF.R.S32.HI R5, RZ, 0x10, R5 ;  /* 0x00000010ff057819 */ /* 0x000fe40000011405 */
[----:B------:R-:W-:Y:S02]  /*01c0*/  SHF.R.S32.HI R6, RZ, 0x10, R6 ;  /* 0x00000010ff067819 */ /* 0x000fe40000011406 */
[----:B------:R-:W-:Y:S02]  /*01d0*/  LOP3.LUT R7, R5, 0xffff, RZ, 0xc0, !PT ;  /* 0x0000ffff05077812 */ /* 0x000fe400078ec0ff */
[----:B------:R-:W-:Y:S02]  /*01e0*/  LOP3.LUT R6, R6, 0xffff, RZ, 0xc0, !PT ;  /* 0x0000ffff06067812 */ /* 0x000fe400078ec0ff */
[----:B------:R-:W-:Y:S02]  /*01f0*/  SHF.R.U32.HI R5, RZ, 0xf, R7 ;  /* 0x0000000fff057819 */ /* 0x000fe40000011607 */
[----:B------:R-:W-:-:S02]  /*0200*/  SHF.R.U32.HI R8, RZ, 0x3, R6 ;  /* 0x00000003ff087819 */ /* 0x000fc40000011606 */
[----:B------:R-:W-:Y:S02]  /*0210*/  SHF.R.U32.HI R7, RZ, 0x3, R7 ;  /* 0x00000003ff077819 */ /* 0x000fe40000011607 */
[----:B------:R-:W-:Y:S02]  /*0220*/  SHF.R.U32.HI R6, RZ, 0xf, R6 ;  /* 0x0000000fff067819 */ /* 0x000fe40000011606 */
[----:B------:R-:W-:Y:S02]  /*0230*/  PRMT R7, R8, 0x5410, R7 ;  /* 0x0000541008077816 */ /* 0x000fe40000000007 */
[----:B------:R-:W-:-:S05]  /*0240*/  PRMT R6, R6, 0x5410, R5 ;  /* 0x0000541006067816 */ /* 0x000fca0000000005 */
[----:B------:R-:W-:-:S05]  /*0250*/  VIADD.16x2 R7, R7, R6 ;  /* 0x0000000607077236 */ /* 0x000fca0000000200 */
[----:B------:R-:W-:-:S04]  /*0260*/  PRMT R5, R7, 0x7632, R5 ;  /* 0x0000763207057816 */ /* 0x000fc80000000005 */
[----:B------:R-:W-:-:S05]  /*0270*/  PRMT R5, R5, 0x9910, RZ ;  /* 0x0000991005057816 */ /* 0x000fca00000000ff */
[----:B------:R-:W-:-:S04]  /*0280*/  IMAD R5, R5, 0x30, RZ ;  /* 0x0000003005057824 */ /* 0x000fc800078e02ff */
[--C-:B------:R-:W-:Y:S01]  /*0290*/  IMAD.MOV R6, RZ, RZ, -R5.reuse ;  /* 0x000000ffff067224 */ /* 0x100fe200078e0a05 */
[----:B------:R-:W-:-:S04]  /*02a0*/  PRMT R5, R7, 0x7610, R5 ;  /* 0x0000761007057816 */ /* 0x000fc80000000005 */
[----:B------:R-:W-:Y:S02]  /*02b0*/  PRMT R6, R6, 0x7710, RZ ;  /* 0x0000771006067816 */ /* 0x000fe400000000ff */
[----:B------:R-:W-:-:S03]  /*02c0*/  PRMT R5, R5, 0x9910, RZ ;  /* 0x0000991005057816 */ /* 0x000fc600000000ff */
[----:B------:R-:W-:Y:S01]  /*02d0*/  IMAD.IADD R6, R3, 0x1, R6 ;  /* 0x0000000103067824 */ /* 0x000fe200078e0206 */
[----:B------:R-:W-:Y:S02]  /*02e0*/  LOP3.LUT R3, R4, 0xfffc0000, RZ, 0xc0, !PT ;  /* 0xfffc000004037812 */ /* 0x000fe400078ec0ff */
[----:B------:R-:W-:Y:S02]  /*02f0*/  SHF.R.U32.HI R4, RZ, 0x1f, R35 ;  /* 0x0000001fff047819 */ /* 0x000fe40000011623 */
[----:B------:R-:W-:Y:S01]  /*0300*/  LOP3.LUT R8, R6, 0xffff, RZ, 0xc0, !PT ;  /* 0x0000ffff06087812 */ /* 0x000fe200078ec0ff */
[----:B------:R-:W-:Y:S01]  /*0310*/  IMAD.IADD R3, R0, 0x1, -R3 ;  /* 0x0000000100037824 */ /* 0x000fe200078e0a03 */
[----:B------:R-:W-:Y:S01]  /*0320*/  LEA.HI.SX32 R35, R35, R4, 0xb ;  /* 0x0000000423237211 */ /* 0x000fe200078f5aff */
[----:B------:R-:W-:Y:S01]  /*0330*/  IMAD R4, R5, 0x30, RZ ;  /* 0x0000003005047824 */ /* 0x000fe200078e02ff */
[----:B------:R-:W-:Y:S01]  /*0340*/  PRMT R26, R6, 0x9910, RZ ;  /* 0x00009910061a7816 */ /* 0x000fe200000000ff */
[----:B------:R-:W-:-:S02]  /*0350*/  IMAD R5, R8, 0x40000, R3 ;  /* 0x0004000008057824 */ /* 0x000fc400078e0203 */
[----:B------:R-:W-:Y:S01]  /*0360*/  IMAD.MOV R4, RZ, RZ, -R4 ;  /* 0x000000ffff047224 */ /* 0x000fe200078e0a04 */
[----:B------:R-:W-:Y:S01]  /*0370*/  ISETP.GT.AND P4, PT, R26, 0xf, PT ;  /* 0x0000000f1a00780c */ /* 0x000fe20003f84270 */
[C---:B------:R-:W-:Y:S01]  /*0380*/  IMAD.SHL.U32 R8, R35.reuse, 0x800000, RZ ;  /* 0x0080000023087824 */ /* 0x040fe200078e00ff */
[----:B------:R-:W-:Y:S01]  /*0390*/  SHF.R.S32.HI R7, RZ, 0x1f, R5 ;  /* 0x0000001fff077819 */ /* 0x000fe20000011405 */
[----:B------:R-:W-:Y:S01]  /*03a0*/  IMAD.SHL.U32 R24, R35, 0x100000, RZ ;  /* 0x0010000023187824 */ /* 0x000fe200078e00ff */
[----:B------:R-:W-:Y:S02]  /*03b0*/  PRMT R4, R4, 0x7710, RZ ;  /* 0x0000771004047816 */ /* 0x000fe400000000ff */
[----:B------:R-:W-:-:S03]  /*03c0*/  IADD3 R9, P0, R5, R8, RZ ;  /* 0x0000000805097210 */ /* 0x000fc60007f1e0ff */
[----:B------:R-:W-:Y:S01]  /*03d0*/  IMAD.IADD R25, R25, 0x1, R4 ;  /* 0x0000000119197824 */ /* 0x000fe200078e0204 */
[----:B------:R-:W-:Y:S02]  /*03e0*/  LEA.HI.X.SX32 R10, R8, R7, 0x1, P0 ;  /* 0x00000007080a7211 */ /* 0x000fe400000f0eff */
[----:B------:R-:W-:Y:S02]  /*03f0*/  LEA R8, P0, R9, UR10, 0x2 ;  /* 0x0000000a09087c11 */ /* 0x000fe4000f8010ff */
[----:B------:R-:W-:Y:S02]  /*0400*/  PRMT R3, R25, 0x5410, R6 ;  /* 0x0000541019037816 */ /* 0x000fe40000000006 */
[----:B------:R-:W-:Y:S02]  /*0410*/  LEA.HI.X R9, R9, UR11, R10, 0x2, P0 ;  /* 0x0000000b09097c11 */ /* 0x000fe400080f140a */
[----:B------:R-:W1:Y:S01]  /*0420*/  LDC.64 R10, c[0x0][0x240] ;  /* 0x00009000ff0a7b82 */ /* 0x000e620000000a00 */
[----:B------:R-:W-:-:S02]  /*0430*/  LOP3.LUT R3, R3, 0xfffcfffc, RZ, 0xc0, !PT ;  /* 0xfffcfffc03037812 */ /* 0x000fc400078ec0ff */
[----:B------:R-:W-:Y:S02]  /*0440*/  IADD3 R5, P0, R24, R5, RZ ;  /* 0x0000000518057210 */ /* 0x000fe40007f1e0ff */
[----:B------:R-:W-:Y:S02]  /*0450*/  PRMT R33, R3, 0xbb32, RZ ;  /* 0x0000bb3203217816 */ /* 0x000fe400000000ff */
[----:B------:R-:W-:Y:S01]  /*0460*/  LEA.HI.X.SX32 R4, R24, R7, 0x1, P0 ;  /* 0x0000000718047211 */ /* 0x000fe200000f0eff */
[----:B------:R-:W-:Y:S01]  /*0470*/  IMAD.SHL.U32 R31, R5, 0x4, RZ ;  /* 0x00000004051f7824 */ /* 0x000fe200078e00ff */
[----:B------:R-:W-:Y:S02]  /*0480*/  ISETP.NE.AND P3, PT, R33, 0xc, PT ;  /* 0x0000000c2100780c */ /* 0x000fe40003f65270 */
[----:B------:R-:W-:Y:S02]  /*0490*/  SHF.L.U64.HI R29, R5, 0x2, R4 ;  /* 0x00000002051d7819 */ /* 0x000fe40000010204 */
[----:B------:R-:W-:-:S02]  /*04a0*/  @P4 IADD3 R4, P5, R8, -0x1000000, RZ ;  /* 0xff00000008044810 */ /* 0x000fc40007fbe0ff */
[----:B------:R-:W-:Y:S02]  /*04b0*/  IADD3 R8, P2, R31, UR6, RZ ;  /* 0x000000061f087c10 */ /* 0x000fe4000ff5e0ff */
[----:B------:R-:W-:Y:S02]  /*04c0*/  ISETP.NE.AND P1, PT, R33, 0x8, PT ;  /* 0x000000082100780c */ /* 0x000fe40003f25270 */
[----:B------:R-:W-:Y:S02]  /*04d0*/  @P4 IADD3.X R5, R9, -0x1, RZ, P5, !PT ;  /* 0xffffffff09054810 */ /* 0x000fe40002ffe4ff */
[----:B------:R-:W-:Y:S02]  /*04e0*/  IADD3.X R9, R29, UR7, RZ, P2, !PT ;  /* 0x000000071d097c10 */ /* 0x000fe400097fe4ff */
[----:B------:R-:W-:Y:S01]  /*04f0*/  @!P3 IADD3 R8, P5, R8, -0x1000000, RZ ;  /* 0xff0000000808b810 */ /* 0x000fe20007fbe0ff */
[----:B-1----:R-:W-:Y:S01]  /*0500*/  IMAD.WIDE R38, R26, 0x4, R10 ;  /* 0x000000041a267825 */ /* 0x002fe200078e020a */
[----:B------:R-:W-:Y:S01]  /*0510*/  IADD3 R6, P0, R31, UR8, RZ ;  /* 0x000000081f067c10 */ /* 0x000fe2000ff1e0ff */
[----:B------:R1:W2:Y:S01]  /*0520*/  @P4 LDG.E.128 R16, desc[UR4][R4.64] ;  /* 0x0000000404104981 */ /* 0x0002a2000c1e1d00 */
[----:B------:R-:W-:-:S02]  /*0530*/  @!P3 IADD3.X R9, R9, -0x1, RZ, P5, !PT ;  /* 0xffffffff0909b810 */ /* 0x000fc40002ffe4ff */
[----:B------:R-:W-:Y:S01]  /*0540*/  PRMT R27, R25, 0x9910, RZ ;  /* 0x00009910191b7816 */ /* 0x000fe200000000ff */
[----:B------:R-:W4:Y:S01]  /*0550*/  LDG.E.EL R38, desc[UR4][R38.64] ;  /* 0x0000000426267981 */ /* 0x000f22000c2e1900 */
[----:B------:R-:W-:-:S03]  /*0560*/  IADD3.X R7, R29, UR9, RZ, P0, !PT ;  /* 0x000000091d077c10 */ /* 0x000fc600087fe4ff */
[----:B------:R-:W5:Y:S01]  /*0570*/  @!P3 LDG.E.128 R20, desc[UR4][R8.64+0x400000] ;  /* 0x400000040814b981 */ /* 0x000f62000c1e1d00 */
[----:B------:R-:W-:-:S03]  /*0580*/  IMAD.WIDE R10, R27, 0x4, R10 ;  /* 0x000000041b0a7825 */ /* 0x000fc600078e020a */
[----:B------:R3:W5:Y:S04]  /*0590*/  @!P1 LDG.E.128 R12, desc[UR4][R6.64+-0x800000] ;  /* 0x80000004060c9981 */ /* 0x000768000c1e1d00 */
[----:B------:R3:W5:Y:S01]  /*05a0*/  LDG.E.EL R32, desc[UR4][R10.64] ;  /* 0x000000040a207981 */ /* 0x000762000c2e1900 */
[----:B------:R-:W-:Y:S01]  /*05b0*/  IMAD.HI R37, R36, 0x2aaaaaab, RZ ;  /* 0x2aaaaaab24257827 */ /* 0x000fe200078e02ff */
[----:B-1----:R-:W-:-:S04]  /*05c0*/  LOP3.LUT R5, R2, 0xfffc0000, RZ, 0xc0, !PT ;  /* 0xfffc000002057812 */ /* 0x002fc800078ec0ff */
[----:B------:R-:W-:Y:S01]  /*05d0*/  SHF.R.U32.HI R2, RZ, 0x1f, R37 ;  /* 0x0000001fff027819 */ /* 0x000fe20000011625 */
[----:B------:R-:W-:Y:S01]  /*05e0*/  IMAD.IADD R5, R36, 0x1, -R5 ;  /* 0x0000000124057824 */ /* 0x000fe200078e0a05 */
[----:B------:R-:W-:Y:S02]  /*05f0*/  LOP3.LUT R4, R25, 0xffff, RZ, 0xc0, !PT ;  /* 0x0000ffff19047812 */ /* 0x000fe400078ec0ff */
[----:B------:R-:W-:-:S03]  /*0600*/  LEA.HI.SX32 R37, R37, R2, 0xb ;  /* 0x0000000225257211 */ /* 0x000fc600078f5aff */
[----:B------:R-:W-:Y:S02]  /*0610*/  IMAD R5, R4, 0x40000, R5 ;  /* 0x0004000004057824 */ /* 0x000fe400078e0205 */
[----:B------:R-:W-:Y:S01]  /*0620*/  IMAD.SHL.U32 R28, R37, 0x100000, RZ ;  /* 0x00100000251c7824 */ /* 0x000fe200078e00ff */
[----:B------:R-:W-:Y:S01]  /*0630*/  PRMT R34, R3, 0x9910, RZ ;  /* 0x0000991003227816 */ /* 0x000fe200000000ff */
[----:B------:R-:W-:Y:S01]  /*0640*/  IMAD.SHL.U32 R2, R37, 0x800000, RZ ;  /* 0x0080000025027824 */ /* 0x000fe200078e00ff */
[----:B0--3--:R-:W-:Y:S02]  /*0650*/  SHF.R.S32.HI R7, RZ, 0x1f, R5 ;  /* 0x0000001fff077819 */ /* 0x009fe40000011405 */
[----:B------:R-:W-:Y:S02]  /*0660*/  IADD3 R30, P0, R28, R5, RZ ;  /* 0x000000051c1e7210 */ /* 0x000fe40007f1e0ff */
[----:B------:R-:W-:Y:S02]  /*0670*/  IADD3 R4, P2, R5, R2, RZ ;  /* 0x0000000205047210 */ /* 0x000fe40007f5e0ff */
[----:B------:R-:W-:-:S02]  /*0680*/  LEA.HI.X.SX32 R25, R28, R7, 0x1, P0 ;  /* 0x000000071c197211 */ /* 0x000fc400000f0eff */
[----:B------:R-:W-:Y:S02]  /*0690*/  ISETP.NE.AND P0, PT, R34, 0xc, PT ;  /* 0x0000000c2200780c */ /* 0x000fe40003f05270 */
[C---:B------:R-:W-:Y:S01]  /*06a0*/  SHF.L.U64.HI R25, R30.reuse, 0x2, R25 ;  /* 0x000000021e197819 */ /* 0x040fe20000010219 */
[----:B------:R-:W-:Y:S01]  /*06b0*/  IMAD.SHL.U32 R30, R30, 0x4, RZ ;  /* 0x000000041e1e7824 */ /* 0x000fe200078e00ff */
[----:B------:R-:W-:Y:S02]  /*06c0*/  LEA.HI.X.SX32 R5, R2, R7, 0x1, P2 ;  /* 0x0000000702057211 */ /* 0x000fe400010f0eff */
[----:B------:R-:W-:Y:S02]  /*06d0*/  ISETP.GT.AND P2, PT, R27, 0xf, PT ;  /* 0x0000000f1b00780c */ /* 0x000fe40003f44270 */
[----:B------:R-:W-:-:S04]  /*06e0*/  LEA R8, P6, R4, UR10, 0x2 ;  /* 0x0000000a04087c11 */ /* 0x000fc8000f8c10ff */
[----:B------:R-:W-:Y:S02]  /*06f0*/  LEA.HI.X R9, R4, UR11, R5, 0x2, P6 ;  /* 0x0000000b04097c11 */ /* 0x000fe4000b0f1405 */
[----:B------:R-:W-:Y:S01]  /*0700*/  CS2R R4, SRZ ;  /* 0x0000000000047805 */ /* 0x000fe2000001ff00 */
[----:B------:R-:W-:Y:S02]  /*0710*/  IMAD R39, R37, -0xc00000, R36 ;  /* 0xff40000025277824 */ /* 0x000fe400078e0224 */
[----:B------:R-:W-:Y:S01]  /*0720*/  IMAD.MOV.U32 R37, RZ, RZ, 0x3e800000 ;  /* 0x3e800000ff257424 */ /* 0x000fe200078e00ff */
[----:B------:R-:W-:Y:S01]  /*0730*/  CS2R R10, SRZ ;  /* 0x00000000000a7805 */ /* 0x000fe2000001ff00 */
[----:B------:R-:W-:Y:S02]  /*0740*/  IMAD.IADD R28, R39, 0x1, R28 ;  /* 0x00000001271c7824 */ /* 0x000fe400078e021c */
[----:B------:R-:W-:-:S04]  /*0750*/  IMAD R35, R35, -0xc00000, R0 ;  /* 0xff40000023237824 */ /* 0x000fc800078e0200 */
[----:B------:R-:W-:Y:S01]  /*0760*/  IMAD.IADD R24, R35, 0x1, R24 ;  /* 0x0000000123187824 */ /* 0x000fe200078e0218 */
[----:B--2---:R-:W-:Y:S01]  /*0770*/  SEL R16, R16, RZ, P4 ;  /* 0x000000ff10107207 */ /* 0x004fe20002000000 */
[----:B----4-:R-:W-:Y:S01]  /*0780*/  FADD R38, R38, 9.9999997473787516356e-06 ;  /* 0x3727c5ac26267421 */ /* 0x010fe20000000000 */
[----:B------:R-:W-:Y:S02]  /*0790*/  SEL R6, R17, RZ, P4 ;  /* 0x000000ff11067207 */ /* 0x000fe40002000000 */
[----:B-----5:R-:W-:Y:S01]  /*07a0*/  SEL R7, R20, RZ, !P3 ;  /* 0x000000ff14077207 */ /* 0x020fe20005800000 */
[----:B------:R-:W0:Y:S01]  /*07b0*/  MUFU.SQRT R17, R38 ;  /* 0x0000002600117308 */ /* 0x000e220000002000 */
[----:B------:R-:W-:Y:S02]  /*07c0*/  IADD3 R20, P5, R30, UR6, RZ ;  /* 0x000000061e147c10 */ /* 0x000fe4000ffbe0ff */
[----:B------:R-:W-:Y:S02]  /*07d0*/  SEL R2, R12, RZ, !P1 ;  /* 0x000000ff0c027207 */ /* 0x000fe40004800000 */
[----:B------:R-:W-:-:S02]  /*07e0*/  @P1 SEL R2, R7, R16, !P3 ;  /* 0x0000001007021207 */ /* 0x000fc40005800000 */
[----:B------:R-:W-:Y:S01]  /*07f0*/  SEL R21, R21, RZ, !P3 ;  /* 0x000000ff15157207 */ /* 0x000fe20005800000 */
[----:B------:R-:W-:Y:S01]  /*0800*/  FADD R16, R32, 9.9999997473787516356e-06 ;  /* 0x3727c5ac20107421 */ /* 0x000fe20000000000 */
[----:B------:R-:W-:Y:S01]  /*0810*/  IADD3.X R7, R25, UR7, RZ, P5, !PT ;  /* 0x0000000719077c10 */ /* 0x000fe2000affe4ff */
[----:B------:R-:W-:Y:S01]  /*0820*/  ULDC.64 UR6, c[0x0][0x218] ;  /* 0x0000860000067ab9 */ /* 0x000fe20000000a00 */
[----:B------:R-:W-:Y:S02]  /*0830*/  @!P0 IADD3 R20, P5, R20, -0x1000000, RZ ;  /* 0xff00000014148810 */ /* 0x000fe40007fbe0ff */
[----:B------:R-:W-:Y:S02]  /*0840*/  SEL R3, R13, RZ, !P1 ;  /* 0x000000ff0d037207 */ /* 0x000fe40004800000 */
[----:B------:R-:W-:Y:S01]  /*0850*/  @P1 SEL R3, R21, R6, !P3 ;  /* 0x0000000615031207 */ /* 0x000fe20005800000 */
[----:B------:R-:W1:Y:S01]  /*0860*/  MUFU.SQRT R16, R16 ;  /* 0x0000001000107308 */ /* 0x000e620000002000 */
[----:B------:R-:W-:-:S02]  /*0870*/  @!P0 IADD3.X R21, R7, -0x1, RZ, P5, !PT ;  /* 0xffffffff07158810 */ /* 0x000fc40002ffe4ff */
[----:B------:R-:W-:Y:S02]  /*0880*/  @P2 IADD3 R12, P5, R8, -0x1000000, RZ ;  /* 0xff000000080c2810 */ /* 0x000fe40007fbe0ff */
[----:B------:R-:W-:Y:S02]  /*0890*/  CS2R R6, SRZ ;  /* 0x0000000000067805 */ /* 0x000fe4000001ff00 */
[----:B------:R-:W-:Y:S02]  /*08a0*/  @P2 IADD3.X R13, R9, -0x1, RZ, P5, !PT ;  /* 0xffffffff090d2810 */ /* 0x000fe40002ffe4ff */
[C---:B0-----:R-:W-:Y:S02]  /*08b0*/  FSETP.GT.AND P5, PT, R17.reuse, 8.50705917302346158658e+37, PT ;  /* 0x7e8000001100780b */ /* 0x041fe40003fa4000 */
[----:B------:R0:W2:Y:S01]  /*08c0*/  @!P0 LDG.E.128 R4, desc[UR4][R20.64+0x400000] ;  /* 0x4000000414048981 */ /* 0x0000a2000c1e1d00 */
[----:B------:R-:W-:Y:S02]  /*08d0*/  FSETP.GEU.AND P6, PT, R17, 1.175494350822287508e-38, PT ;  /* 0x008000001100780b */ /* 0x000fe40003fce000 */
[----:B------:R-:W-:-:S02]  /*08e0*/  SEL R19, R19, RZ, P4 ;  /* 0x000000ff13137207 */ /* 0x000fc40002000000 */
[----:B------:R-:W-:Y:S02]  /*08f0*/  SEL R32, R14, RZ, !P1 ;  /* 0x000000ff0e207207 */ /* 0x000fe40004800000 */
[----:B0-----:R-:W-:Y:S02]  /*0900*/  SEL R21, R18, RZ, P4 ;  /* 0x000000ff12157207 */ /* 0x001fe40002000000 */
[C---:B-1----:R-:W-:Y:S02]  /*0910*/  FSETP.GT.AND P4, PT, R16.reuse, 8.50705917302346158658e+37, PT ;  /* 0x7e8000001000780b */ /* 0x042fe40003f84000 */
[----:B------:R-:W-:Y:S01]  /*0920*/  @P5 FMUL R17, R17, 0.25 ;  /* 0x3e80000011115820 */ /* 0x000fe20000400000 */
[----:B------:R-:W-:Y:S02]  /*0930*/  FSEL R14, R37, 1, P5 ;  /* 0x3f800000250e7808 */ /* 0x000fe40002800000 */
[----:B------:R-:W-:Y:S02]  /*0940*/  FSETP.GEU.AND P5, PT, R16, 1.175494350822287508e-38, PT ;  /* 0x008000001000780b */ /* 0x000fe40003fae000 */
[----:B------:R-:W-:-:S02]  /*0950*/  SEL R22, R22, RZ, !P3 ;  /* 0x000000ff16167207 */ /* 0x000fc40005800000 */
[----:B------:R-:W-:Y:S01]  /*0960*/  CS2R R8, SRZ ;  /* 0x0000000000087805 */ /* 0x000fe2000001ff00 */
[----:B------:R-:W-:Y:S01]  /*0970*/  @!P6 FMUL R17, R17, 16777216 ;  /* 0x4b8000001111e820 */ /* 0x000fe20000400000 */
[----:B------:R-:W-:Y:S02]  /*0980*/  @P1 SEL R32, R22, R21, !P3 ;  /* 0x0000001516201207 */ /* 0x000fe40005800000 */
[----:B------:R-:W0:Y:S01]  /*0990*/  LDC.64 R20, c[0x0][0x238] ;  /* 0x00008e00ff147b82 */ /* 0x000e220000000a00 */
[----:B------:R-:W-:Y:S01]  /*09a0*/  @P4 FMUL R16, R16, 0.25 ;  /* 0x3e80000010104820 */ /* 0x000fe20000400000 */
[----:B------:R1:W3:Y:S01]  /*09b0*/  @P2 LDG.E.128 R8, desc[UR4][R12.64] ;  /* 0x000000040c082981 */ /* 0x0002e2000c1e1d00 */
[----:B------:R-:W4:Y:S02]  /*09c0*/  MUFU.RCP R17, R17 ;  /* 0x0000001100117308 */ /* 0x000f240000001000 */
[----:B------:R-:W-:-:S03]  /*09d0*/  @!P5 FMUL R16, R16, 16777216 ;  /* 0x4b8000001010d820 */ /* 0x000fc60000400000 */
[----:B-1----:R-:W1:Y:S03]  /*09e0*/  LDC.64 R12, c[0x0][0x248] ;  /* 0x00009200ff0c7b82 */ /* 0x002e660000000a00 */
[----:B------:R-:W5:Y:S01]  /*09f0*/  MUFU.RCP R16, R16 ;  /* 0x0000001000107308 */ /* 0x000f620000001000 */
[----:B------:R-:W-:Y:S01]  /*0a00*/  FSEL R37, R37, 1, P4 ;  /* 0x3f80000025257808 */ /* 0x000fe20002000000 */
[----:B------:R-:W-:Y:S01]  /*0a10*/  @!P6 FMUL R14, R14, 16777216 ;  /* 0x4b8000000e0ee820 */ /* 0x000fe20000400000 */
[----:B------:R-:W-:-:S03]  /*0a20*/  ISETP.NE.AND P4, PT, R34, 0x4, PT ;  /* 0x000000042200780c */ /* 0x000fc60003f85270 */
[----:B------:R-:W-:Y:S01]  /*0a30*/  @!P5 FMUL R37, R37, 16777216 ;  /* 0x4b8000002525d820 */ /* 0x000fe20000400000 */
[----:B------:R-:W-:Y:S01]  /*0a40*/  ISETP.NE.AND P5, PT, R34, 0x8, PT ;  /* 0x000000082200780c */ /* 0x000fe20003fa5270 */
[----:B----4-:R-:W-:Y:S01]  /*0a50*/  FMUL R34, R17, R14 ;  /* 0x0000000e11227220 */ /* 0x010fe20000400000 */
[----:B------:R-:W-:Y:S01]  /*0a60*/  SEL R14, R23, RZ, !P3 ;  /* 0x000000ff170e7207 */ /* 0x000fe20005800000 */
[--C-:B0-----:R-:W-:Y:S01]  /*0a70*/  IMAD.WIDE R38, R26, 0x4, R20.reuse ;  /* 0x000000041a267825 */ /* 0x101fe200078e0214 */
[----:B------:R-:W-:Y:S02]  /*0a80*/  SEL R36, R15, RZ, !P1 ;  /* 0x000000ff0f247207 */ /* 0x000fe40004800000 */
[----:B------:R-:W-:Y:S01]  /*0a90*/  @P1 SEL R36, R14, R19, !P3 ;  /* 0x000000130e241207 */ /* 0x000fe20005800000 */
[----:B------:R-:W-:Y:S01]  /*0aa0*/  IMAD.WIDE R20, R27, 0x4, R20 ;  /* 0x000000041b147825 */ /* 0x000fe200078e0214 */
[----:B------:R-:W-:-:S03]  /*0ab0*/  IADD3 R40, P3, R31, UR6, RZ ;  /* 0x000000061f287c10 */ /* 0x000fc6000ff7e0ff */
[----:B-----5:R-:W-:Y:S01]  /*0ac0*/  FMUL R37, R16, R37 ;  /* 0x0000002510257220 */ /* 0x020fe20000400000 */
[----:B------:R-:W-:Y:S01]  /*0ad0*/  ISETP.NE.AND P6, PT, R33, 0x4, PT ;  /* 0x000000042100780c */ /* 0x000fe20003fc5270 */
[----:B------:R-:W4:Y:S01]  /*0ae0*/  LDG.E.EL R35, desc[UR4][R38.64] ;  /* 0x0000000426237981 */ /* 0x000f22000c2e1900 */
[----:B------:R-:W-:Y:S01]  /*0af0*/  IADD3.X R41, R29, UR7, RZ, P3, !PT ;  /* 0x000000071d297c10 */ /* 0x000fe20009ffe4ff */
[--C-:B-1----:R-:W-:Y:S02]  /*0b00*/  IMAD.WIDE R16, R26, 0x4, R12.reuse ;  /* 0x000000041a107825 */ /* 0x102fe400078e020c */
[----:B------:R0:W5:Y:S02]  /*0b10*/  LDG.E.EL R33, desc[UR4][R20.64] ;  /* 0x0000000414217981 */ /* 0x000164000c2e1900 */
[----:B------:R-:W-:Y:S01]  /*0b20*/  IMAD.WIDE R14, R27, 0x4, R12 ;  /* 0x000000041b0e7825 */ /* 0x000fe200078e020c */
[----:B------:R-:W-:Y:S01]  /*0b30*/  CS2R R18, SRZ ;  /* 0x0000000000127805 */ /* 0x000fe2000001ff00 */
[----:B------:R1:W4:Y:S01]  /*0b40*/  LDG.E.EL R39, desc[UR4][R16.64] ;  /* 0x0000000410277981 */ /* 0x000322000c2e1900 */
[----:B0-----:R-:W-:-:S03]  /*0b50*/  IADD3 R20, P1, R30, UR6, RZ ;  /* 0x000000061e147c10 */ /* 0x001fc6000ff3e0ff */
[----:B------:R0:W4:Y:S01]  /*0b60*/  LDG.E.EL R38, desc[UR4][R14.64] ;  /* 0x000000040e267981 */ /* 0x000122000c2e1900 */
[----:B------:R-:W-:Y:S02]  /*0b70*/  IADD3 R30, P3, R30, UR8, RZ ;  /* 0x000000081e1e7c10 */ /* 0x000fe4000ff7e0ff */
[----:B-1----:R-:W-:Y:S02]  /*0b80*/  CS2R R16, SRZ ;  /* 0x0000000000107805 */ /* 0x002fe4000001ff00 */
[----:B------:R-:W-:Y:S02]  /*0b90*/  IADD3.X R31, R25, UR9, RZ, P3, !PT ;  /* 0x00000009191f7c10 */ /* 0x000fe40009ffe4ff */
[----:B------:R-:W-:Y:S02]  /*0ba0*/  CS2R R12, SRZ ;  /* 0x00000000000c7805 */ /* 0x000fe4000001ff00 */
[----:B------:R-:W-:Y:S02]  /*0bb0*/  IADD3.X R21, R25, UR7, RZ, P1, !PT ;  /* 0x0000000719157c10 */ /* 0x000fe40008ffe4ff */
[----:B0-----:R-:W-:Y:S01]  /*0bc0*/  CS2R R14, SRZ ;  /* 0x00000000000e7805 */ /* 0x001fe2000001ff00 */
[----:B------:R0:W4:Y:S05]  /*0bd0*/  @!P5 LDG.E.128 R16, desc[UR4][R30.64+-0x800000] ;  /* 0x800000041e10d981 */ /* 0x00012a000c1e1d00 */
[----:B------:R4:W5:Y:S01]  /*0be0*/  @!P4 LDG.E.128 R12, desc[UR4][R20.64+-0x400000] ;  /* 0xc0000004140cc981 */ /* 0x000962000c1e1d00 */
[C---:B------:R-:W-:Y:S01]  /*0bf0*/  ISETP.GE.AND P3, PT, R26.reuse, 0x4, PT ;  /* 0x000000041a00780c */ /* 0x040fe20003f66270 */
[----:B------:R-:W-:Y:S01]  /*0c00*/  IMAD.WIDE R44, R26, 0x4, R42 ;  /* 0x000000041a2c7825 */ /* 0x000fe200078e022a */
[----:B------:R-:W-:-:S03]  /*0c10*/  ISETP.GE.AND P1, PT, R27, 0x4, PT ;  /* 0x000000041b00780c */ /* 0x000fc60003f26270 */
[----:B------:R-:W-:Y:S01]  /*0c20*/  IMAD.WIDE R42, R27, 0x4, R42 ;  /* 0x000000041b2a7825 */ /* 0x000fe200078e022a */
[----:B------:R-:W-:Y:S02]  /*0c30*/  CS2R R26, SRZ ;  /* 0x00000000001a7805 */ /* 0x000fe4000001ff00 */
[----:B------:R-:W-:Y:S02]  /*0c40*/  CS2R R22, SRZ ;  /* 0x0000000000167805 */ /* 0x000fe4000001ff00 */
[----:B0-----:R-:W-:Y:S02]  /*0c50*/  CS2R R30, SRZ ;  /* 0x00000000001e7805 */ /* 0x001fe4000001ff00 */
[----:B--2---:R-:W-:Y:S02]  /*0c60*/  SEL R7, R7, RZ, !P0 ;  /* 0x000000ff07077207 */ /* 0x004fe40004000000 */
[----:B------:R-:W-:Y:S02]  /*0c70*/  SEL R6, R6, RZ, !P0 ;  /* 0x000000ff06067207 */ /* 0x000fe40004000000 */
[----:B------:R-:W-:-:S02]  /*0c80*/  SEL R5, R5, RZ, !P0 ;  /* 0x000000ff05057207 */ /* 0x000fc40004000000 */
[----:B---3--:R-:W-:Y:S02]  /*0c90*/  @P0 SEL R7, R11, RZ, P2 ;  /* 0x000000ff0b070207 */ /* 0x008fe40001000000 */
[----:B------:R-:W-:Y:S02]  /*0ca0*/  @P0 SEL R6, R10, RZ, P2 ;  /* 0x000000ff0a060207 */ /* 0x000fe40001000000 */
[----:B------:R-:W0:Y:S01]  /*0cb0*/  LDC.64 R10, c[0x0][0x210] ;  /* 0x00008400ff0a7b82 */ /* 0x000e220000000a00 */
[----:B------:R-:W-:Y:S02]  /*0cc0*/  @P0 SEL R5, R9, RZ, P2 ;  /* 0x000000ff09050207 */ /* 0x000fe40001000000 */
[----:B----4-:R-:W-:Y:S02]  /*0cd0*/  SEL R20, R19, RZ, !P5 ;  /* 0x000000ff13147207 */ /* 0x010fe40006800000 */
[----:B-----5:R-:W-:Y:S02]  /*0ce0*/  SEL R15, R15, RZ, !P4 ;  /* 0x000000ff0f0f7207 */ /* 0x020fe40006000000 */
[----:B------:R-:W-:-:S02]  /*0cf0*/  @P4 SEL R15, R20, R7, !P5 ;  /* 0x00000007140f4207 */ /* 0x000fc40006800000 */
[----:B------:R-:W-:Y:S02]  /*0d00*/  SEL R7, R18, RZ, !P5 ;  /* 0x000000ff12077207 */ /* 0x000fe40006800000 */
[----:B------:R-:W-:Y:S02]  /*0d10*/  SEL R18, R17, RZ, !P5 ;  /* 0x000000ff11127207 */ /* 0x000fe40006800000 */
[----:B------:R-:W-:Y:S02]  /*0d20*/  SEL R13, R13, RZ, !P4 ;  /* 0x000000ff0d0d7207 */ /* 0x000fe40006000000 */
[----:B------:R-:W-:Y:S01]  /*0d30*/  @P4 SEL R13, R18, R5, !P5 ;  /* 0x00000005120d4207 */ /* 0x000fe20006800000 */
[----:B0-----:R-:W-:Y:S01]  /*0d40*/  IMAD.WIDE R18, R24, 0x4, R10 ;  /* 0x0000000418127825 */ /* 0x001fe200078e020a */
[----:B------:R-:W-:Y:S02]  /*0d50*/  CS2R R24, SRZ ;  /* 0x0000000000187805 */ /* 0x000fe4000001ff00 */
[----:B------:R-:W-:-:S02]  /*0d60*/  CS2R R20, SRZ ;  /* 0x0000000000147805 */ /* 0x000fc4000001ff00 */
[----:B------:R-:W-:Y:S01]  /*0d70*/  SEL R14, R14, RZ, !P4 ;  /* 0x000000ff0e0e7207 */ /* 0x000fe20006000000 */
[----:B------:R-:W2:Y:S04]  /*0d80*/  LDG.E.EL R5, desc[UR4][R42.64] ;  /* 0x000000042a057981 */ /* 0x000ea8000c2e1900 */
[----:B------:R-:W3:Y:S01]  /*0d90*/  @!P6 LDG.E.128 R24, desc[UR4][R40.64+-0x400000] ;  /* 0xc00000042818e981 */ /* 0x000ee2000c1e1d00 */
[----:B------:R-:W-:-:S03]  /*0da0*/  IMAD.WIDE R10, R28, 0x4, R10 ;  /* 0x000000041c0a7825 */ /* 0x000fc600078e020a */
[----:B------:R-:W4:Y:S01]  /*0db0*/  @!P3 LDG.E.128 R20, desc[UR4][R18.64] ;  /* 0x000000041214b981 */ /* 0x000f22000c1e1d00 */
[----:B------:R-:W-:-:S06]  /*0dc0*/  CS2R R28, SRZ ;  /* 0x00000000001c7805 */ /* 0x000fcc000001ff00 */
[----:B------:R-:W5:Y:S01]  /*0dd0*/  @!P1 LDG.E.128 R28, desc[UR4][R10.64] ;  /* 0x000000040a1c9981 */ /* 0x000f62000c1e1d00 */
[----:B------:R-:W-:-:S03]  /*0de0*/  @P4 SEL R14, R7, R6, !P5 ;  /* 0x00000006070e4207 */ /* 0x000fc60006800000 */
[----:B------:R-:W2:Y:S01]  /*0df0*/  LDG.E.EL R6, desc[UR4][R44.64] ;  /* 0x000000042c067981 */ /* 0x000ea2000c2e1900 */
[----:B------:R-:W-:Y:S02]  /*0e00*/  SEL R4, R4, RZ, !P0 ;  /* 0x000000ff04047207 */ /* 0x000fe40004000000 */
[----:B------:R-:W-:Y:S02]  /*0e10*/  @P0 SEL R4, R8, RZ, P2 ;  /* 0x000000ff08040207 */ /* 0x000fe40001000000 */
[----:B------:R-:W-:Y:S02]  /*0e20*/  SEL R7, R16, RZ, !P5 ;  /* 0x000000ff10077207 */ /* 0x000fe40006800000 */
[----:B------:R-:W-:Y:S02]  /*0e30*/  SEL R12, R12, RZ, !P4 ;  /* 0x000000ff0c0c7207 */ /* 0x000fe40006000000 */
[----:B------:R-:W-:Y:S02]  /*0e40*/  @P4 SEL R12, R7, R4, !P5 ;  /* 0x00000004070c4207 */ /* 0x000fe40006800000 */
[----:B---3--:R-:W-:-:S02]  /*0e50*/  SEL R8, R25, RZ, !P6 ;  /* 0x000000ff19087207 */ /* 0x008fc40007000000 */
[----:B------:R-:W-:Y:S02]  /*0e60*/  SEL R17, R26, RZ, !P6 ;  /* 0x000000ff1a117207 */ /* 0x000fe40007000000 */
[----:B------:R-:W-:Y:S02]  /*0e70*/  SEL R27, R27, RZ, !P6 ;  /* 0x000000ff1b1b7207 */ /* 0x000fe40007000000 */
[----:B----4-:R-:W-:Y:S02]  /*0e80*/  SEL R21, R21, RZ, !P3 ;  /* 0x000000ff15157207 */ /* 0x010fe40005800000 */
[----:B------:R-:W-:Y:S02]  /*0e90*/  SEL R9, R24, RZ, !P6 ;  /* 0x000000ff18097207 */ /* 0x000fe40007000000 */
[----:B------:R-:W-:Y:S02]  /*0ea0*/  @P3 SEL R21, R8, R3, !P6 ;  /* 0x0000000308153207 */ /* 0x000fe40007000000 */
[----:B------:R-:W-:-:S02]  /*0eb0*/  SEL R23, R23, RZ, !P3 ;  /* 0x000000ff17177207 */ /* 0x000fc40005800000 */
[----:B------:R-:W-:Y:S02]  /*0ec0*/  SEL R22, R22, RZ, !P3 ;  /* 0x000000ff16167207 */ /* 0x000fe40005800000 */
[----:B------:R-:W-:Y:S02]  /*0ed0*/  SEL R20, R20, RZ, !P3 ;  /* 0x000000ff14147207 */ /* 0x000fe40005800000 */
[----:B------:R-:W-:Y:S02]  /*0ee0*/  @P3 SEL R23, R27, R36, !P6 ;  /* 0x000000241b173207 */ /* 0x000fe40007000000 */
[----:B------:R-:W-:Y:S01]  /*0ef0*/  @P3 SEL R22, R17, R32, !P6 ;  /* 0x0000002011163207 */ /* 0x000fe20007000000 */
[----:B------:R-:W-:Y:S01]  /*0f00*/  FADD R3, -R35, R21 ;  /* 0x0000001523037221 */ /* 0x000fe20000000100 */
[----:B------:R-:W-:Y:S01]  /*0f10*/  @P3 SEL R20, R9, R2, !P6 ;  /* 0x0000000209143207 */ /* 0x000fe20007000000 */
[----:B------:R-:W-:Y:S01]  /*0f20*/  FADD R7, -R35, R23 ;  /* 0x0000001723077221 */ /* 0x000fe20000000100 */
[----:B-----5:R-:W-:Y:S01]  /*0f30*/  SEL R4, R29, RZ, !P1 ;  /* 0x000000ff1d047207 */ /* 0x020fe20004800000 */
[C---:B------:R-:W-:Y:S01]  /*0f40*/  FADD R11, -R35.reuse, R22 ;  /* 0x00000016230b7221 */ /* 0x040fe20000000100 */
[----:B------:R-:W-:Y:S01]  /*0f50*/  SEL R17, R28, RZ, !P1 ;  /* 0x000000ff1c117207 */ /* 0x000fe20004800000 */
[----:B------:R-:W-:Y:S01]  /*0f60*/  FADD R35, -R35, R20 ;  /* 0x0000001423237221 */ /* 0x000fe20000000100 */
[----:B------:R-:W-:Y:S01]  /*0f70*/  SEL R19, R30, RZ, !P1 ;  /* 0x000000ff1e137207 */ /* 0x000fe20004800000 */
[----:B------:R-:W-:Y:S01]  /*0f80*/  FMUL R10, R34, R3 ;  /* 0x00000003220a7220 */ /* 0x000fe20000400000 */
[----:B------:R-:W-:Y:S01]  /*0f90*/  SEL R16, R31, RZ, !P1 ;  /* 0x000000ff1f107207 */ /* 0x000fe20004800000 */
[----:B------:R-:W0:Y:S01]  /*0fa0*/  LDC.64 R8, c[0x0][0x258] ;  /* 0x00009600ff087b82 */ /* 0x000e220000000a00 */
[----:B------:R-:W-:Y:S01]  /*0fb0*/  SEL R13, R4, R13, !P1 ;  /* 0x0000000d040d7207 */ /* 0x000fe20004800000 */
[C---:B------:R-:W-:Y:S01]  /*0fc0*/  FMUL R7, R34.reuse, R7 ;  /* 0x0000000722077220 */ /* 0x040fe20000400000 */
[C---:B------:R-:W-:Y:S01]  /*0fd0*/  FMUL R11, R34.reuse, R11 ;  /* 0x0000000b220b7220 */ /* 0x040fe20000400000 */
[----:B------:R-:W-:Y:S01]  /*0fe0*/  FMUL R35, R34, R35 ;  /* 0x0000002322237220 */ /* 0x000fe20000400000 */
[----:B------:R-:W-:-:S03]  /*0ff0*/  SEL R12, R17, R12, !P1 ;  /* 0x0000000c110c7207 */ /* 0x000fc60004800000 */
[----:B------:R-:W1:Y:S01]  /*1000*/  LDC.64 R2, c[0x0][0x260] ;  /* 0x00009800ff027b82 */ /* 0x000e620000000a00 */
[----:B------:R-:W-:Y:S02]  /*1010*/  SEL R14, R19, R14, !P1 ;  /* 0x0000000e130e7207 */ /* 0x000fe40004800000 */
[----:B------:R-:W-:Y:S01]  /*1020*/  SEL R15, R16, R15, !P1 ;  /* 0x0000000f100f7207 */ /* 0x000fe20004800000 */
[C-C-:B--2---:R-:W-:Y:S01]  /*1030*/  FFMA R10, R39.reuse, R10, R6.reuse ;  /* 0x0000000a270a7223 */ /* 0x144fe20000000006 */
[C-C-:B------:R-:W-:Y:S01]  /*1040*/  FFMA R4, R39.reuse, R35, R6.reuse ;  /* 0x0000002327047223 */ /* 0x140fe20000000006 */
[C-C-:B------:R-:W-:Y:S01]  /*1050*/  FFMA R11, R39.reuse, R11, R6.reuse ;  /* 0x0000000b270b7223 */ /* 0x140fe20000000006 */
[----:B------:R-:W-:Y:S01]  /*1060*/  FFMA R7, R39, R7, R6 ;  /* 0x0000000727077223 */ /* 0x000fe20000000006 */
[C---:B------:R-:W-:Y:S01]  /*1070*/  FADD R16, -R33.reuse, R13 ;  /* 0x0000000d21107221 */ /* 0x040fe20000000100 */
[C---:B------:R-:W-:Y:S01]  /*1080*/  FADD R6, -R33.reuse, R12 ;  /* 0x0000000c21067221 */ /* 0x040fe20000000100 */
[C---:B------:R-:W-:Y:S01]  /*1090*/  FADD R18, -R33.reuse, R14 ;  /* 0x0000000e21127221 */ /* 0x040fe20000000100 */
[----:B------:R-:W-:Y:S01]  /*10a0*/  FADD R24, -R33, R15 ;  /* 0x0000000f21187221 */ /* 0x000fe20000000100 */
[C---:B------:R-:W-:Y:S01]  /*10b0*/  FMUL R16, R37.reuse, R16 ;  /* 0x0000001025107220 */ /* 0x040fe20000400000 */
[C---:B------:R-:W-:Y:S01]  /*10c0*/  FMUL R6, R37.reuse, R6 ;  /* 0x0000000625067220 */ /* 0x040fe20000400000 */
[C---:B------:R-:W-:Y:S01]  /*10d0*/  FMUL R18, R37.reuse, R18 ;  /* 0x0000001225127220 */ /* 0x040fe20000400000 */
[----:B------:R-:W-:Y:S01]  /*10e0*/  FMUL R24, R37, R24 ;  /* 0x0000001825187220 */ /* 0x000fe20000400000 */
[C-C-:B------:R-:W-:Y:S01]  /*10f0*/  FFMA R17, R38.reuse, R16, R5.reuse ;  /* 0x0000001026117223 */ /* 0x140fe20000000005 */
[C-C-:B------:R-:W-:Y:S01]  /*1100*/  FFMA R16, R38.reuse, R6, R5.reuse ;  /* 0x0000000626107223 */ /* 0x140fe20000000005 */
[C-C-:B------:R-:W-:Y:S01]  /*1110*/  FFMA R18, R38.reuse, R18, R5.reuse ;  /* 0x0000001226127223 */ /* 0x140fe20000000005 */
[----:B------:R-:W-:Y:S01]  /*1120*/  FFMA R24, R38, R24, R5 ;  /* 0x0000001826187223 */ /* 0x000fe20000000005 */
[----:B------:R-:W-:-:S02]  /*1130*/  FSETP.GEU.AND P6, PT, R7, RZ, PT ;  /* 0x000000ff0700720b */ /* 0x000fc40003fce000 */
[----:B------:R-:W-:Y:S02]  /*1140*/  FSETP.GEU.AND P0, PT, R11, RZ, PT ;  /* 0x000000ff0b00720b */ /* 0x000fe40003f0e000 */
[----:B------:R-:W-:Y:S02]  /*1150*/  SEL R7, R7, RZ, P6 ;  /* 0x000000ff07077207 */ /* 0x000fe40003000000 */
[----:B------:R-:W-:Y:S02]  /*1160*/  FSETP.GEU.AND P1, PT, R10, RZ, PT ;  /* 0x000000ff0a00720b */ /* 0x000fe40003f2e000 */
[----:B------:R-:W-:Y:S02]  /*1170*/  FSETP.GEU.AND P2, PT, R4, RZ, PT ;  /* 0x000000ff0400720b */ /* 0x000fe40003f4e000 */
[----:B------:R-:W-:Y:S02]  /*1180*/  FSETP.GEU.AND P3, PT, R24, RZ, PT ;  /* 0x000000ff1800720b */ /* 0x000fe40003f6e000 */
[----:B------:R-:W-:-:S02]  /*1190*/  FSETP.GEU.AND P4, PT, R18, RZ, PT ;  /* 0x000000ff1200720b */ /* 0x000fc40003f8e000 */
[----:B------:R-:W-:Y:S02]  /*11a0*/  FSETP.GEU.AND P5, PT, R17, RZ, PT ;  /* 0x000000ff1100720b */ /* 0x000fe40003fae000 */
[----:B------:R-:W-:Y:S01]  /*11b0*/  FSETP.GEU.AND P6, PT, R16, RZ, PT ;  /* 0x000000ff1000720b */ /* 0x000fe20003fce000 */
[----:B0-----:R-:W-:Y:S01]  /*11c0*/  IMAD.WIDE R8, R0, 0x4, R8 ;  /* 0x0000000400087825 */ /* 0x001fe200078e0208 */
[----:B------:R-:W-:Y:S02]  /*11d0*/  SEL R6, R11, RZ, P0 ;  /* 0x000000ff0b067207 */ /* 0x000fe40000000000 */
[----:B------:R-:W-:Y:S01]  /*11e0*/  SEL R5, R10, RZ, P1 ;  /* 0x000000ff0a057207 */ /* 0x000fe20000800000 */
[----:B-1----:R-:W-:Y:S01]  /*11f0*/  IMAD.WIDE R2, R0, 0x4, R2 ;  /* 0x0000000400027825 */ /* 0x002fe200078e0202 */
[----:B------:R-:W-:Y:S02]  /*1200*/  SEL R4, R4, RZ, P2 ;  /* 0x000000ff04047207 */ /* 0x000fe40001000000 */
[----:B------:R-:W-:-:S02]  /*1210*/  SEL R19, R24, RZ, P3 ;  /* 0x000000ff18137207 */ /* 0x000fc40001800000 */
[----:B------:R-:W-:Y:S02]  /*1220*/  SEL R18, R18, RZ, P4 ;  /* 0x000000ff12127207 */ /* 0x000fe40002000000 */
[----:B------:R-:W-:Y:S02]  /*1230*/  SEL R17, R17, RZ, P5 ;  /* 0x000000ff11117207 */ /* 0x000fe40002800000 */
[----:B------:R-:W-:Y:S01]  /*1240*/  SEL R16, R16, RZ, P6 ;  /* 0x000000ff10107207 */ /* 0x000fe20003000000 */
[----:B------:R-:W-:Y:S04]  /*1250*/  STG.E.128 desc[UR4][R8.64], R20 ;  /* 0x0000001408007986 */ /* 0x000fe8000c101d04 */
[----:B------:R-:W-:Y:S04]  /*1260*/  STG.E.128 desc[UR4][R8.64+0x800], R12 ;  /* 0x0008000c08007986 */ /* 0x000fe8000c101d04 */
[----:B------:R-:W-:Y:S04]  /*1270*/  STG.E.128 desc[UR4][R2.64], R4 ;  /* 0x0000000402007986 */ /* 0x000fe8000c101d04 */
[----:B------:R-:W-:Y:S01]  /*1280*/  STG.E.128 desc[UR4][R2.64+0x800], R16 ;  /* 0x0008001002007986 */ /* 0x000fe2000c101d04 */
[----:B------:R-:W-:Y:S05]  /*1290*/  EXIT ;  /* 0x000000000000794d */ /* 0x000fea0003800000 */
.L_x_0:
[----:B------:R-:W-:-:S00]  /*12a0*/  BRA `(.L_x_0) ;  /* 0xfffffffc00fc7947 */ /* 0x000fc0000383ffff */
[----:B------:R-:W-:-:S00]  /*12b0*/  NOP ;  /* 0x0000000000007918 */ /* 0x000fc00000000000 */
        /* <DEDUP_REMOVED lines=12> */
.L_x_1:


//--------------------- .nv.global.init           --------------------------
	.section	.nv.global.init,"aw",@progbits
.nv.global.init:
	.type		_$_str,@object
	.size		_$_str,(_$_str_$_2 - _$_str)
_$_str:
        /*0000*/ 	.byte	0x5f, 0x5f, 0x43, 0x55, 0x44, 0x41, 0x5f, 0x46, 0x54, 0x5a, 0x00
	.type		_$_str_$_2,@object
	.size		_$_str_$_2,(.L_1 - _$_str_$_2)
_$_str_$_2:
        /*000b*/ 	.byte	0x5f, 0x5f, 0x43, 0x55, 0x44, 0x41, 0x5f, 0x50, 0x52, 0x45, 0x43, 0x5f, 0x53, 0x51, 0x52, 0x54
        /*001b*/ 	.byte	0x00
.L_1:


//--------------------- .nv.constant0.triton_poi_fused__native_batch_norm_legit_no_training_cat_relu_28 --------------------------
	.section	.nv.constant0.triton_poi_fused__native_batch_norm_legit_no_training_cat_relu_28,"a",@progbits
	.sectionflags	@""
	.align	4
.nv.constant0.triton_poi_fused__native_batch_norm_legit_no_training_cat_relu_28:
	.zero		620
